//
// Generated by NVIDIA NVVM Compiler
//
// Compiler Build ID: CL-36424714
// Cuda compilation tools, release 13.0, V13.0.88
// Based on NVVM 20.0.0
//

.version 9.0
.target sm_100
.address_size 64

	// .globl	ofxExposureKernel

.visible .entry ofxExposureKernel(
	.param .u64 .ptr .align 1 ofxExposureKernel_param_0,
	.param .u64 .ptr .align 1 ofxExposureKernel_param_1,
	.param .u32 ofxExposureKernel_param_2,
	.param .u32 ofxExposureKernel_param_3,
	.param .f32 ofxExposureKernel_param_4
)
{
	.reg .pred 	%p<4>;
	.reg .b32 	%r<15>;
	.reg .b32 	%f<9>;
	.reg .b64 	%rd<8>;

	ld.param.u64 	%rd1, [ofxExposureKernel_param_0];
	ld.param.u64 	%rd2, [ofxExposureKernel_param_1];
	ld.param.u32 	%r3, [ofxExposureKernel_param_2];
	ld.param.u32 	%r4, [ofxExposureKernel_param_3];
	ld.param.f32 	%f1, [ofxExposureKernel_param_4];
	mov.u32 	%r6, %ctaid.x;
	mov.u32 	%r7, %ntid.x;
	mov.u32 	%r8, %tid.x;
	mad.lo.s32 	%r1, %r6, %r7, %r8;
	mov.u32 	%r9, %ctaid.y;
	mov.u32 	%r10, %ntid.y;
	mov.u32 	%r11, %tid.y;
	mad.lo.s32 	%r12, %r9, %r10, %r11;
	setp.ge.s32 	%p1, %r1, %r3;
	setp.ge.s32 	%p2, %r12, %r4;
	or.pred  	%p3, %p1, %p2;
	@%p3 bra 	$L__BB0_2;
	cvta.to.global.u64 	%rd3, %rd1;
	cvta.to.global.u64 	%rd4, %rd2;
	mad.lo.s32 	%r13, %r3, %r12, %r1;
	shl.b32 	%r14, %r13, 2;
	mul.wide.s32 	%rd5, %r14, 4;
	add.s64 	%rd6, %rd3, %rd5;
	ld.global.nc.f32 	%f2, [%rd6];
	ld.global.nc.f32 	%f3, [%rd6+4];
	ld.global.nc.f32 	%f4, [%rd6+8];
	ld.global.nc.f32 	%f5, [%rd6+12];
	mul.f32 	%f6, %f1, %f2;
	add.s64 	%rd7, %rd4, %rd5;
	st.global.f32 	[%rd7], %f6;
	mul.f32 	%f7, %f1, %f3;
	st.global.f32 	[%rd7+4], %f7;
	mul.f32 	%f8, %f1, %f4;
	st.global.f32 	[%rd7+8], %f8;
	st.global.f32 	[%rd7+12], %f5;
$L__BB0_2:
	ret;

}


// ===== COMPILED SASS (sm_100) =====

	.target	sm_100

	.elftype	@"ET_EXEC"


//--------------------- .note.nv.tkinfo           --------------------------
	.section	.note.nv.tkinfo,"",@"SHT_NOTE"
	.sectionflags	@"SHF_NOTE_NV_TKINFO"
	.tkinfo
        /*0018*/ 	.word	0x00000002
        /*0030*/ 	.string	""
        /*0030*/ 	.string	"ptxas"
        /*0030*/ 	.string	"Cuda compilation tools, release 13.0, V13.0.88"
        /*0030*/ 	.string	"Build cuda_13.0.r13.0/compiler.36424714_0"
        /*0030*/ 	.string	"-arch sm_100 -m 64 "



//--------------------- .note.nv.cuinfo           --------------------------
	.section	.note.nv.cuinfo,"",@"SHT_NOTE"
	.sectionflags	@"SHF_NOTE_NV_CUINFO"
        /*0018*/ 	.short	0x0002
        /*001a*/ 	.short	0x0064
        /*001c*/ 	.short	0x0082
	.zero		2


//--------------------- .nv.info                  --------------------------
	.section	.nv.info,"",@"SHT_CUDA_INFO"
	.align	4


	//----- nvinfo : EIATTR_REGCOUNT
	.align		4
        /*0000*/ 	.byte	0x04, 0x2f
        /*0002*/ 	.short	(.L_1 - .L_0)
	.align		4
.L_0:
        /*0004*/ 	.word	index@(ofxExposureKernel)
        /*0008*/ 	.word	0x00000010


	//----- nvinfo : EIATTR_FRAME_SIZE
	.align		4
.L_1:
        /*000c*/ 	.byte	0x04, 0x11
        /*000e*/ 	.short	(.L_3 - .L_2)
	.align		4
.L_2:
        /*0010*/ 	.word	index@(ofxExposureKernel)
        /*0014*/ 	.word	0x00000000


	//----- nvinfo : EIATTR_MIN_STACK_SIZE
	.align		4
.L_3:
        /*0018*/ 	.byte	0x04, 0x12
        /*001a*/ 	.short	(.L_5 - .L_4)
	.align		4
.L_4:
        /*001c*/ 	.word	index@(ofxExposureKernel)
        /*0020*/ 	.word	0x00000000
.L_5:


//--------------------- .nv.compat                --------------------------
	.section	.nv.compat,"",@"SHT_CUDA_COMPAT_INFO"
	.align	4
        /*0000*/ 	.byte	0x02, 0x09, 0x00, 0x00, 0x02, 0x02, 0x01, 0x00, 0x02, 0x05, 0x05, 0x00, 0x03, 0x07, 0x01, 0x01
        /*0010*/ 	.byte	0x02, 0x03, 0x00, 0x00, 0x02, 0x06, 0x01, 0x00, 0x04, 0x0b, 0x08, 0x00, 0x09, 0x00, 0x00, 0x00
        /*0020*/ 	.byte	0x00, 0x00, 0x00, 0x00


//--------------------- .nv.info.ofxExposureKernel --------------------------
	.section	.nv.info.ofxExposureKernel,"",@"SHT_CUDA_INFO"
	.sectionflags	@""
	.align	4


	//----- nvinfo : EIATTR_CUDA_API_VERSION
	.align		4
        /*0000*/ 	.byte	0x04, 0x37
        /*0002*/ 	.short	(.L_7 - .L_6)
.L_6:
        /*0004*/ 	.word	0x00000082


	//----- nvinfo : EIATTR_KPARAM_INFO
	.align		4
.L_7:
        /*0008*/ 	.byte	0x04, 0x17
        /*000a*/ 	.short	(.L_9 - .L_8)
.L_8:
        /*000c*/ 	.word	0x00000000
        /*0010*/ 	.short	0x0004
        /*0012*/ 	.short	0x0018
        /*0014*/ 	.byte	0x00, 0xf0, 0x11, 0x00


	//----- nvinfo : EIATTR_KPARAM_INFO
	.align		4
.L_9:
        /*0018*/ 	.byte	0x04, 0x17
        /*001a*/ 	.short	(.L_11 - .L_10)
.L_10:
        /*001c*/ 	.word	0x00000000
        /*0020*/ 	.short	0x0003
        /*0022*/ 	.short	0x0014
        /*0024*/ 	.byte	0x00, 0xf0, 0x11, 0x00


	//----- nvinfo : EIATTR_KPARAM_INFO
	.align		4
.L_11:
        /*0028*/ 	.byte	0x04, 0x17
        /*002a*/ 	.short	(.L_13 - .L_12)
.L_12:
        /*002c*/ 	.word	0x00000000
        /*0030*/ 	.short	0x0002
        /*0032*/ 	.short	0x0010
        /*0034*/ 	.byte	0x00, 0xf0, 0x11, 0x00


	//----- nvinfo : EIATTR_KPARAM_INFO
	.align		4
.L_13:
        /*0038*/ 	.byte	0x04, 0x17
        /*003a*/ 	.short	(.L_15 - .L_14)
.L_14:
        /*003c*/ 	.word	0x00000000
        /*0040*/ 	.short	0x0001
        /*0042*/ 	.short	0x0008
        /*0044*/ 	.byte	0x00, 0xf5, 0x21, 0x00


	//----- nvinfo : EIATTR_KPARAM_INFO
	.align		4
.L_15:
        /*0048*/ 	.byte	0x04, 0x17
        /*004a*/ 	.short	(.L_17 - .L_16)
.L_16:
        /*004c*/ 	.word	0x00000000
        /*0050*/ 	.short	0x0000
        /*0052*/ 	.short	0x0000
        /*0054*/ 	.byte	0x00, 0xf5, 0x21, 0x00


	//----- nvinfo : EIATTR_SPARSE_MMA_MASK
	.align		4
.L_17:
        /*0058*/ 	.byte	0x03, 0x50
        /*005a*/ 	.short	0x0000


	//----- nvinfo : EIATTR_MAXREG_COUNT
	.align		4
        /*005c*/ 	.byte	0x03, 0x1b
        /*005e*/ 	.short	0x00ff


	//----- nvinfo : EIATTR_MERCURY_ISA_VERSION
	.align		4
        /*0060*/ 	.byte	0x03, 0x5f
        /*0062*/ 	.short	0x0101


	//----- nvinfo : EIATTR_VRC_CTA_INIT_COUNT
	.align		4
        /*0064*/ 	.byte	0x02, 0x4a
	.zero		1
	.zero		1


	//----- nvinfo : EIATTR_EXIT_INSTR_OFFSETS
	.align		4
        /*0068*/ 	.byte	0x04, 0x1c
        /*006a*/ 	.short	(.L_19 - .L_18)


	//   ....[0]....
.L_18:
        /*006c*/ 	.word	0x000000c0


	//   ....[1]....
        /*0070*/ 	.word	0x00000200


	//----- nvinfo : EIATTR_CBANK_PARAM_SIZE
	.align		4
.L_19:
        /*0074*/ 	.byte	0x03, 0x19
        /*0076*/ 	.short	0x001c


	//----- nvinfo : EIATTR_PARAM_CBANK
	.align		4
        /*0078*/ 	.byte	0x04, 0x0a
        /*007a*/ 	.short	(.L_21 - .L_20)
	.align		4
.L_20:
        /*007c*/ 	.word	index@(.nv.constant0.ofxExposureKernel)
        /*0080*/ 	.short	0x0380
        /*0082*/ 	.short	0x001c


	//----- nvinfo : EIATTR_SW_WAR
	.align		4
.L_21:
        /*0084*/ 	.byte	0x04, 0x36
        /*0086*/ 	.short	(.L_23 - .L_22)
.L_22:
        /*0088*/ 	.word	0x00000008
.L_23:


//--------------------- .nv.callgraph             --------------------------
	.section	.nv.callgraph,"",@"SHT_CUDA_CALLGRAPH"
	.align	4
	.sectionentsize	8
	.align		4
        /*0000*/ 	.word	0x00000000
	.align		4
        /*0004*/ 	.word	0xffffffff
	.align		4
        /*0008*/ 	.word	0x00000000
	.align		4
        /*000c*/ 	.word	0xfffffffe
	.align		4
        /*0010*/ 	.word	0x00000000
	.align		4
        /*0014*/ 	.word	0xfffffffd
	.align		4
        /*0018*/ 	.word	0x00000000
	.align		4
        /*001c*/ 	.word	0xfffffffc


//--------------------- .text.ofxExposureKernel   --------------------------
	.section	.text.ofxExposureKernel,"ax",@progbits
	.align	128
        .global         ofxExposureKernel
        .type           ofxExposureKernel,@function
        .size           ofxExposureKernel,(.L_x_1 - ofxExposureKernel)
        .other          ofxExposureKernel,@"STO_CUDA_ENTRY STV_DEFAULT"
ofxExposureKernel:
.text.ofxExposureKernel:
[----:B------:R-:W-:Y:S01]  /*0000*/  LDC R1, c[0x0][0x37c] ;  /* 0x0000df00ff017b82 */ /* 0x000fe20000000800 */
[----:B------:R-:W0:Y:S07]  /*0010*/  S2R R2, SR_TID.Y ;  /* 0x0000000000027919 */ /* 0x000e2e0000002200 */
[----:B------:R-:W1:Y:S01]  /*0020*/  LDC R0, c[0x0][0x360] ;  /* 0x0000d800ff007b82 */ /* 0x000e620000000800 */
[----:B------:R-:W2:Y:S01]  /*0030*/  LDCU.64 UR6, c[0x0][0x390] ;  /* 0x00007200ff0677ac */ /* 0x000ea20008000a00 */
[----:B------:R-:W1:Y:S06]  /*0040*/  S2R R3, SR_TID.X ;  /* 0x0000000000037919 */ /* 0x000e6c0000002100 */
[----:B------:R-:W0:Y:S08]  /*0050*/  S2UR UR5, SR_CTAID.Y ;  /* 0x00000000000579c3 */ /* 0x000e300000002600 */
[----:B------:R-:W0:Y:S08]  /*0060*/  LDC R5, c[0x0][0x364] ;  /* 0x0000d900ff057b82 */ /* 0x000e300000000800 */
[----:B------:R-:W1:Y:S01]  /*0070*/  S2UR UR4, SR_CTAID.X ;  /* 0x00000000000479c3 */ /* 0x000e620000002500 */
[----:B0-----:R-:W-:-:S05]  /*0080*/  IMAD R5, R5, UR5, R2 ;  /* 0x0000000505057c24 */ /* 0x001fca000f8e0202 */
[----:B--2---:R-:W-:Y:S01]  /*0090*/  ISETP.GE.AND P0, PT, R5, UR7, PT ;  /* 0x0000000705007c0c */ /* 0x004fe2000bf06270 */
[----:B-1----:R-:W-:-:S05]  /*00a0*/  IMAD R0, R0, UR4, R3 ;  /* 0x0000000400007c24 */ /* 0x002fca000f8e0203 */
[----:B------:R-:W-:-:S13]  /*00b0*/  ISETP.GE.OR P0, PT, R0, UR6, P0 ;  /* 0x0000000600007c0c */ /* 0x000fda0008706670 */
[----:B------:R-:W-:Y:S05]  /*00c0*/  @P0 EXIT ;  /* 0x000000000000094d */ /* 0x000fea0003800000 */
[----:B------:R-:W0:Y:S01]  /*00d0*/  LDC.64 R2, c[0x0][0x380] ;  /* 0x0000e000ff027b82 */ /* 0x000e220000000a00 */
[----:B------:R-:W1:Y:S01]  /*00e0*/  LDCU.64 UR4, c[0x0][0x358] ;  /* 0x00006b00ff0477ac */ /* 0x000e620008000a00 */
[----:B------:R-:W-:Y:S01]  /*00f0*/  IMAD R0, R5, UR6, R0 ;  /* 0x0000000605007c24 */ /* 0x000fe2000f8e0200 */
[----:B------:R-:W2:Y:S04]  /*0100*/  LDCU UR7, c[0x0][0x398] ;  /* 0x00007300ff0777ac */ /* 0x000ea80008000800 */
[----:B------:R-:W-:Y:S01]  /*0110*/  SHF.L.U32 R7, R0, 0x2, RZ ;  /* 0x0000000200077819 */ /* 0x000fe200000006ff */
[----:B------:R-:W3:Y:S04]  /*0120*/  LDC.64 R4, c[0x0][0x388] ;  /* 0x0000e200ff047b82 */ /* 0x000ee80000000a00 */
[----:B0-----:R-:W-:-:S05]  /*0130*/  IMAD.WIDE R2, R7, 0x4, R2 ;  /* 0x0000000407027825 */ /* 0x001fca00078e0202 */
[----:B-1----:R-:W2:Y:S04]  /*0140*/  LDG.E.CONSTANT R0, desc[UR4][R2.64] ;  /* 0x0000000402007981 */ /* 0x002ea8000c1e9900 */
[----:B------:R-:W4:Y:S04]  /*0150*/  LDG.E.CONSTANT R6, desc[UR4][R2.64+0x4] ;  /* 0x0000040402067981 */ /* 0x000f28000c1e9900 */
[----:B------:R-:W5:Y:S04]  /*0160*/  LDG.E.CONSTANT R8, desc[UR4][R2.64+0x8] ;  /* 0x0000080402087981 */ /* 0x000f68000c1e9900 */
[----:B------:R-:W5:Y:S01]  /*0170*/  LDG.E.CONSTANT R9, desc[UR4][R2.64+0xc] ;  /* 0x00000c0402097981 */ /* 0x000f62000c1e9900 */
[----:B---3--:R-:W-:-:S04]  /*0180*/  IMAD.WIDE R4, R7, 0x4, R4 ;  /* 0x0000000407047825 */ /* 0x008fc800078e0204 */
[----:B--2---:R-:W-:Y:S01]  /*0190*/  FMUL R7, R0, UR7 ;  /* 0x0000000700077c20 */ /* 0x004fe20008400000 */
[----:B----4-:R-:W-:-:S04]  /*01a0*/  FMUL R11, R6, UR7 ;  /* 0x00000007060b7c20 */ /* 0x010fc80008400000 */
[----:B------:R-:W-:Y:S01]  /*01b0*/  STG.E desc[UR4][R4.64], R7 ;  /* 0x0000000704007986 */ /* 0x000fe2000c101904 */
[----:B-----5:R-:W-:-:S03]  /*01c0*/  FMUL R13, R8, UR7 ;  /* 0x00000007080d7c20 */ /* 0x020fc60008400000 */
[----:B------:R-:W-:Y:S04]  /*01d0*/  STG.E desc[UR4][R4.64+0x4], R11 ;  /* 0x0000040b04007986 */ /* 0x000fe8000c101904 */
[----:B------:R-:W-:Y:S04]  /*01e0*/  STG.E desc[UR4][R4.64+0x8], R13 ;  /* 0x0000080d04007986 */ /* 0x000fe8000c101904 */
[----:B------:R-:W-:Y:S01]  /*01f0*/  STG.E desc[UR4][R4.64+0xc], R9 ;  /* 0x00000c0904007986 */ /* 0x000fe2000c101904 */
[----:B------:R-:W-:Y:S05]  /*0200*/  EXIT ;  /* 0x000000000000794d */ /* 0x000fea0003800000 */
.L_x_0:
[----:B------:R-:W-:-:S00]  /*0210*/  BRA `(.L_x_0) ;  /* 0xfffffffc00fc7947 */ /* 0x000fc0000383ffff */
[----:B------:R-:W-:-:S00]  /*0220*/  NOP ;  /* 0x0000000000007918 */ /* 0x000fc00000000000 */
        /* <DEDUP_REMOVED lines=13> */
.L_x_1:


//--------------------- .nv.shared.reserved.0     --------------------------
	.section	.nv.shared.reserved.0,"aw",@nobits
	.weak		__nv_reservedSMEM_offset_0_alias
	.size		__nv_reservedSMEM_offset_0_alias, 0, 64
	.other		__nv_reservedSMEM_offset_0_alias,@"STO_CUDA_RESERVED_SHARED STV_DEFAULT"
__nv_reservedSMEM_offset_0_alias:
	.zero		0
	.zero		64


//--------------------- .nv.constant0.ofxExposureKernel --------------------------
	.section	.nv.constant0.ofxExposureKernel,"a",@progbits
	.sectionflags	@""
	.align	4
.nv.constant0.ofxExposureKernel:
	.zero		924


//--------------------- SYMBOLS --------------------------

	.type		.nv.reservedSmem.offset0,@object
	.size		.nv.reservedSmem.offset0,0x4
